//
// Generated by NVIDIA NVVM Compiler
//
// Compiler Build ID: CL-36424714
// Cuda compilation tools, release 13.0, V13.0.88
// Based on NVVM 20.0.0
//

.version 9.0
.target sm_100
.address_size 64

	// .globl	_Z12hello_kernelPii

.visible .entry _Z12hello_kernelPii(
	.param .u64 .ptr .align 1 _Z12hello_kernelPii_param_0,
	.param .u32 _Z12hello_kernelPii_param_1
)
{
	.reg .pred 	%p<2>;
	.reg .b32 	%r<6>;
	.reg .b64 	%rd<5>;

	ld.param.u64 	%rd1, [_Z12hello_kernelPii_param_0];
	ld.param.u32 	%r2, [_Z12hello_kernelPii_param_1];
	mov.u32 	%r3, %ctaid.x;
	mov.u32 	%r4, %ntid.x;
	mov.u32 	%r5, %tid.x;
	mad.lo.s32 	%r1, %r3, %r4, %r5;
	setp.ge.s32 	%p1, %r1, %r2;
	@%p1 bra 	$L__BB0_2;
	cvta.to.global.u64 	%rd2, %rd1;
	mul.wide.s32 	%rd3, %r1, 4;
	add.s64 	%rd4, %rd2, %rd3;
	st.global.u32 	[%rd4], %r1;
$L__BB0_2:
	ret;

}


// ===== COMPILED SASS (sm_100) =====

	.target	sm_100

	.elftype	@"ET_EXEC"


//--------------------- .note.nv.tkinfo           --------------------------
	.section	.note.nv.tkinfo,"",@"SHT_NOTE"
	.sectionflags	@"SHF_NOTE_NV_TKINFO"
	.tkinfo
        /*0018*/ 	.word	0x00000002
        /*0030*/ 	.string	""
        /*0030*/ 	.string	"ptxas"
        /*0030*/ 	.string	"Cuda compilation tools, release 13.0, V13.0.88"
        /*0030*/ 	.string	"Build cuda_13.0.r13.0/compiler.36424714_0"
        /*0030*/ 	.string	"-arch sm_100 -m 64 "



//--------------------- .note.nv.cuinfo           --------------------------
	.section	.note.nv.cuinfo,"",@"SHT_NOTE"
	.sectionflags	@"SHF_NOTE_NV_CUINFO"
        /*0018*/ 	.short	0x0002
        /*001a*/ 	.short	0x0064
        /*001c*/ 	.short	0x0082
	.zero		2


//--------------------- .nv.info                  --------------------------
	.section	.nv.info,"",@"SHT_CUDA_INFO"
	.align	4


	//----- nvinfo : EIATTR_REGCOUNT
	.align		4
        /*0000*/ 	.byte	0x04, 0x2f
        /*0002*/ 	.short	(.L_1 - .L_0)
	.align		4
.L_0:
        /*0004*/ 	.word	index@(_Z12hello_kernelPii)
        /*0008*/ 	.word	0x00000008


	//----- nvinfo : EIATTR_FRAME_SIZE
	.align		4
.L_1:
        /*000c*/ 	.byte	0x04, 0x11
        /*000e*/ 	.short	(.L_3 - .L_2)
	.align		4
.L_2:
        /*0010*/ 	.word	index@(_Z12hello_kernelPii)
        /*0014*/ 	.word	0x00000000


	//----- nvinfo : EIATTR_MIN_STACK_SIZE
	.align		4
.L_3:
        /*0018*/ 	.byte	0x04, 0x12
        /*001a*/ 	.short	(.L_5 - .L_4)
	.align		4
.L_4:
        /*001c*/ 	.word	index@(_Z12hello_kernelPii)
        /*0020*/ 	.word	0x00000000
.L_5:


//--------------------- .nv.compat                --------------------------
	.section	.nv.compat,"",@"SHT_CUDA_COMPAT_INFO"
	.align	4
        /*0000*/ 	.byte	0x02, 0x09, 0x00, 0x00, 0x02, 0x02, 0x01, 0x00, 0x02, 0x05, 0x05, 0x00, 0x03, 0x07, 0x01, 0x01
        /*0010*/ 	.byte	0x02, 0x03, 0x00, 0x00, 0x02, 0x06, 0x01, 0x00, 0x04, 0x0b, 0x08, 0x00, 0x09, 0x00, 0x00, 0x00
        /*0020*/ 	.byte	0x00, 0x00, 0x00, 0x00


//--------------------- .nv.info._Z12hello_kernelPii --------------------------
	.section	.nv.info._Z12hello_kernelPii,"",@"SHT_CUDA_INFO"
	.sectionflags	@""
	.align	4


	//----- nvinfo : EIATTR_CUDA_API_VERSION
	.align		4
        /*0000*/ 	.byte	0x04, 0x37
        /*0002*/ 	.short	(.L_7 - .L_6)
.L_6:
        /*0004*/ 	.word	0x00000082


	//----- nvinfo : EIATTR_KPARAM_INFO
	.align		4
.L_7:
        /*0008*/ 	.byte	0x04, 0x17
        /*000a*/ 	.short	(.L_9 - .L_8)
.L_8:
        /*000c*/ 	.word	0x00000000
        /*0010*/ 	.short	0x0001
        /*0012*/ 	.short	0x0008
        /*0014*/ 	.byte	0x00, 0xf0, 0x11, 0x00


	//----- nvinfo : EIATTR_KPARAM_INFO
	.align		4
.L_9:
        /*0018*/ 	.byte	0x04, 0x17
        /*001a*/ 	.short	(.L_11 - .L_10)
.L_10:
        /*001c*/ 	.word	0x00000000
        /*0020*/ 	.short	0x0000
        /*0022*/ 	.short	0x0000
        /*0024*/ 	.byte	0x00, 0xf5, 0x21, 0x00


	//----- nvinfo : EIATTR_SPARSE_MMA_MASK
	.align		4
.L_11:
        /*0028*/ 	.byte	0x03, 0x50
        /*002a*/ 	.short	0x0000


	//----- nvinfo : EIATTR_MAXREG_COUNT
	.align		4
        /*002c*/ 	.byte	0x03, 0x1b
        /*002e*/ 	.short	0x00ff


	//----- nvinfo : EIATTR_MERCURY_ISA_VERSION
	.align		4
        /*0030*/ 	.byte	0x03, 0x5f
        /*0032*/ 	.short	0x0101


	//----- nvinfo : EIATTR_VRC_CTA_INIT_COUNT
	.align		4
        /*0034*/ 	.byte	0x02, 0x4a
	.zero		1
	.zero		1


	//----- nvinfo : EIATTR_EXIT_INSTR_OFFSETS
	.align		4
        /*0038*/ 	.byte	0x04, 0x1c
        /*003a*/ 	.short	(.L_13 - .L_12)


	//   ....[0]....
.L_12:
        /*003c*/ 	.word	0x00000070


	//   ....[1]....
        /*0040*/ 	.word	0x000000c0


	//----- nvinfo : EIATTR_CBANK_PARAM_SIZE
	.align		4
.L_13:
        /*0044*/ 	.byte	0x03, 0x19
        /*0046*/ 	.short	0x000c


	//----- nvinfo : EIATTR_PARAM_CBANK
	.align		4
        /*0048*/ 	.byte	0x04, 0x0a
        /*004a*/ 	.short	(.L_15 - .L_14)
	.align		4
.L_14:
        /*004c*/ 	.word	index@(.nv.constant0._Z12hello_kernelPii)
        /*0050*/ 	.short	0x0380
        /*0052*/ 	.short	0x000c


	//----- nvinfo : EIATTR_SW_WAR
	.align		4
.L_15:
        /*0054*/ 	.byte	0x04, 0x36
        /*0056*/ 	.short	(.L_17 - .L_16)
.L_16:
        /*0058*/ 	.word	0x00000008
.L_17:


//--------------------- .nv.callgraph             --------------------------
	.section	.nv.callgraph,"",@"SHT_CUDA_CALLGRAPH"
	.align	4
	.sectionentsize	8
	.align		4
        /*0000*/ 	.word	0x00000000
	.align		4
        /*0004*/ 	.word	0xffffffff
	.align		4
        /*0008*/ 	.word	0x00000000
	.align		4
        /*000c*/ 	.word	0xfffffffe
	.align		4
        /*0010*/ 	.word	0x00000000
	.align		4
        /*0014*/ 	.word	0xfffffffd
	.align		4
        /*0018*/ 	.word	0x00000000
	.align		4
        /*001c*/ 	.word	0xfffffffc


//--------------------- .text._Z12hello_kernelPii --------------------------
	.section	.text._Z12hello_kernelPii,"ax",@progbits
	.align	128
        .global         _Z12hello_kernelPii
        .type           _Z12hello_kernelPii,@function
        .size           _Z12hello_kernelPii,(.L_x_1 - _Z12hello_kernelPii)
        .other          _Z12hello_kernelPii,@"STO_CUDA_ENTRY STV_DEFAULT"
_Z12hello_kernelPii:
.text._Z12hello_kernelPii:
[----:B------:R-:W-:Y:S01]  /*0000*/  LDC R1, c[0x0][0x37c] ;  /* 0x0000df00ff017b82 */ /* 0x000fe20000000800 */
[----:B------:R-:W0:Y:S07]  /*0010*/  S2R R0, SR_TID.X ;  /* 0x0000000000007919 */ /* 0x000e2e0000002100 */
[----:B------:R-:W0:Y:S01]  /*0020*/  S2UR UR4, SR_CTAID.X ;  /* 0x00000000000479c3 */ /* 0x000e220000002500 */
[----:B------:R-:W1:Y:S07]  /*0030*/  LDCU UR5, c[0x0][0x388] ;  /* 0x00007100ff0577ac */ /* 0x000e6e0008000800 */
[----:B------:R-:W0:Y:S02]  /*0040*/  LDC R5, c[0x0][0x360] ;  /* 0x0000d800ff057b82 */ /* 0x000e240000000800 */
[----:B0-----:R-:W-:-:S05]  /*0050*/  IMAD R5, R5, UR4, R0 ;  /* 0x0000000405057c24 */ /* 0x001fca000f8e0200 */
[----:B-1----:R-:W-:-:S13]  /*0060*/  ISETP.GE.AND P0, PT, R5, UR5, PT ;  /* 0x0000000505007c0c */ /* 0x002fda000bf06270 */
[----:B------:R-:W-:Y:S05]  /*0070*/  @P0 EXIT ;  /* 0x000000000000094d */ /* 0x000fea0003800000 */
[----:B------:R-:W0:Y:S01]  /*0080*/  LDC.64 R2, c[0x0][0x380] ;  /* 0x0000e000ff027b82 */ /* 0x000e220000000a00 */
[----:B------:R-:W1:Y:S01]  /*0090*/  LDCU.64 UR4, c[0x0][0x358] ;  /* 0x00006b00ff0477ac */ /* 0x000e620008000a00 */
[----:B0-----:R-:W-:-:S05]  /*00a0*/  IMAD.WIDE R2, R5, 0x4, R2 ;  /* 0x0000000405027825 */ /* 0x001fca00078e0202 */
[----:B-1----:R-:W-:Y:S01]  /*00b0*/  STG.E desc[UR4][R2.64], R5 ;  /* 0x0000000502007986 */ /* 0x002fe2000c101904 */
[----:B------:R-:W-:Y:S05]  /*00c0*/  EXIT ;  /* 0x000000000000794d */ /* 0x000fea0003800000 */
.L_x_0:
[----:B------:R-:W-:-:S00]  /*00d0*/  BRA `(.L_x_0) ;  /* 0xfffffffc00fc7947 */ /* 0x000fc0000383ffff */
[----:B------:R-:W-:-:S00]  /*00e0*/  NOP ;  /* 0x0000000000007918 */ /* 0x000fc00000000000 */
        /* <DEDUP_REMOVED lines=9> */
.L_x_1:


//--------------------- .nv.shared.reserved.0     --------------------------
	.section	.nv.shared.reserved.0,"aw",@nobits
	.weak		__nv_reservedSMEM_offset_0_alias
	.size		__nv_reservedSMEM_offset_0_alias, 0, 64
	.other		__nv_reservedSMEM_offset_0_alias,@"STO_CUDA_RESERVED_SHARED STV_DEFAULT"
__nv_reservedSMEM_offset_0_alias:
	.zero		0
	.zero		64


//--------------------- .nv.constant0._Z12hello_kernelPii --------------------------
	.section	.nv.constant0._Z12hello_kernelPii,"a",@progbits
	.sectionflags	@""
	.align	4
.nv.constant0._Z12hello_kernelPii:
	.zero		908


//--------------------- SYMBOLS --------------------------

	.type		.nv.reservedSmem.offset0,@object
	.size		.nv.reservedSmem.offset0,0x4
